//
// Generated by NVIDIA NVVM Compiler
//
// Compiler Build ID: CL-36424714
// Cuda compilation tools, release 13.0, V13.0.88
// Based on NVVM 20.0.0
//

.version 9.0
.target sm_100
.address_size 64

	// .globl	_Z17AES_EncryptKernelPhS_i

.visible .entry _Z17AES_EncryptKernelPhS_i(
	.param .u64 .ptr .align 1 _Z17AES_EncryptKernelPhS_i_param_0,
	.param .u64 .ptr .align 1 _Z17AES_EncryptKernelPhS_i_param_1,
	.param .u32 _Z17AES_EncryptKernelPhS_i_param_2
)
{
	.reg .pred 	%p<2>;
	.reg .b16 	%rs<49>;
	.reg .b32 	%r<7>;
	.reg .b64 	%rd<7>;

	ld.param.u64 	%rd1, [_Z17AES_EncryptKernelPhS_i_param_0];
	ld.param.u64 	%rd2, [_Z17AES_EncryptKernelPhS_i_param_1];
	ld.param.u32 	%r2, [_Z17AES_EncryptKernelPhS_i_param_2];
	mov.u32 	%r3, %ctaid.x;
	mov.u32 	%r4, %ntid.x;
	mov.u32 	%r5, %tid.x;
	mad.lo.s32 	%r1, %r3, %r4, %r5;
	setp.ge.s32 	%p1, %r1, %r2;
	@%p1 bra 	$L__BB0_2;
	cvta.to.global.u64 	%rd3, %rd2;
	shl.b32 	%r6, %r1, 4;
	cvt.s64.s32 	%rd4, %r6;
	cvta.to.global.u64 	%rd5, %rd1;
	ld.global.u8 	%rs1, [%rd3];
	add.s64 	%rd6, %rd5, %rd4;
	ld.global.u8 	%rs2, [%rd6];
	xor.b16  	%rs3, %rs2, %rs1;
	st.global.u8 	[%rd6], %rs3;
	ld.global.u8 	%rs4, [%rd3+1];
	ld.global.u8 	%rs5, [%rd6+1];
	xor.b16  	%rs6, %rs5, %rs4;
	st.global.u8 	[%rd6+1], %rs6;
	ld.global.u8 	%rs7, [%rd3+2];
	ld.global.u8 	%rs8, [%rd6+2];
	xor.b16  	%rs9, %rs8, %rs7;
	st.global.u8 	[%rd6+2], %rs9;
	ld.global.u8 	%rs10, [%rd3+3];
	ld.global.u8 	%rs11, [%rd6+3];
	xor.b16  	%rs12, %rs11, %rs10;
	st.global.u8 	[%rd6+3], %rs12;
	ld.global.u8 	%rs13, [%rd3+4];
	ld.global.u8 	%rs14, [%rd6+4];
	xor.b16  	%rs15, %rs14, %rs13;
	st.global.u8 	[%rd6+4], %rs15;
	ld.global.u8 	%rs16, [%rd3+5];
	ld.global.u8 	%rs17, [%rd6+5];
	xor.b16  	%rs18, %rs17, %rs16;
	st.global.u8 	[%rd6+5], %rs18;
	ld.global.u8 	%rs19, [%rd3+6];
	ld.global.u8 	%rs20, [%rd6+6];
	xor.b16  	%rs21, %rs20, %rs19;
	st.global.u8 	[%rd6+6], %rs21;
	ld.global.u8 	%rs22, [%rd3+7];
	ld.global.u8 	%rs23, [%rd6+7];
	xor.b16  	%rs24, %rs23, %rs22;
	st.global.u8 	[%rd6+7], %rs24;
	ld.global.u8 	%rs25, [%rd3+8];
	ld.global.u8 	%rs26, [%rd6+8];
	xor.b16  	%rs27, %rs26, %rs25;
	st.global.u8 	[%rd6+8], %rs27;
	ld.global.u8 	%rs28, [%rd3+9];
	ld.global.u8 	%rs29, [%rd6+9];
	xor.b16  	%rs30, %rs29, %rs28;
	st.global.u8 	[%rd6+9], %rs30;
	ld.global.u8 	%rs31, [%rd3+10];
	ld.global.u8 	%rs32, [%rd6+10];
	xor.b16  	%rs33, %rs32, %rs31;
	st.global.u8 	[%rd6+10], %rs33;
	ld.global.u8 	%rs34, [%rd3+11];
	ld.global.u8 	%rs35, [%rd6+11];
	xor.b16  	%rs36, %rs35, %rs34;
	st.global.u8 	[%rd6+11], %rs36;
	ld.global.u8 	%rs37, [%rd3+12];
	ld.global.u8 	%rs38, [%rd6+12];
	xor.b16  	%rs39, %rs38, %rs37;
	st.global.u8 	[%rd6+12], %rs39;
	ld.global.u8 	%rs40, [%rd3+13];
	ld.global.u8 	%rs41, [%rd6+13];
	xor.b16  	%rs42, %rs41, %rs40;
	st.global.u8 	[%rd6+13], %rs42;
	ld.global.u8 	%rs43, [%rd3+14];
	ld.global.u8 	%rs44, [%rd6+14];
	xor.b16  	%rs45, %rs44, %rs43;
	st.global.u8 	[%rd6+14], %rs45;
	ld.global.u8 	%rs46, [%rd3+15];
	ld.global.u8 	%rs47, [%rd6+15];
	xor.b16  	%rs48, %rs47, %rs46;
	st.global.u8 	[%rd6+15], %rs48;
$L__BB0_2:
	ret;

}


// ===== COMPILED SASS (sm_100) =====

	.target	sm_100

	.elftype	@"ET_EXEC"


//--------------------- .note.nv.tkinfo           --------------------------
	.section	.note.nv.tkinfo,"",@"SHT_NOTE"
	.sectionflags	@"SHF_NOTE_NV_TKINFO"
	.tkinfo
        /*0018*/ 	.word	0x00000002
        /*0030*/ 	.string	""
        /*0030*/ 	.string	"ptxas"
        /*0030*/ 	.string	"Cuda compilation tools, release 13.0, V13.0.88"
        /*0030*/ 	.string	"Build cuda_13.0.r13.0/compiler.36424714_0"
        /*0030*/ 	.string	"-arch sm_100 -m 64 "



//--------------------- .note.nv.cuinfo           --------------------------
	.section	.note.nv.cuinfo,"",@"SHT_NOTE"
	.sectionflags	@"SHF_NOTE_NV_CUINFO"
        /*0018*/ 	.short	0x0002
        /*001a*/ 	.short	0x0064
        /*001c*/ 	.short	0x0082
	.zero		2


//--------------------- .nv.info                  --------------------------
	.section	.nv.info,"",@"SHT_CUDA_INFO"
	.align	4


	//----- nvinfo : EIATTR_REGCOUNT
	.align		4
        /*0000*/ 	.byte	0x04, 0x2f
        /*0002*/ 	.short	(.L_1 - .L_0)
	.align		4
.L_0:
        /*0004*/ 	.word	index@(_Z17AES_EncryptKernelPhS_i)
        /*0008*/ 	.word	0x00000010


	//----- nvinfo : EIATTR_FRAME_SIZE
	.align		4
.L_1:
        /*000c*/ 	.byte	0x04, 0x11
        /*000e*/ 	.short	(.L_3 - .L_2)
	.align		4
.L_2:
        /*0010*/ 	.word	index@(_Z17AES_EncryptKernelPhS_i)
        /*0014*/ 	.word	0x00000000


	//----- nvinfo : EIATTR_MIN_STACK_SIZE
	.align		4
.L_3:
        /*0018*/ 	.byte	0x04, 0x12
        /*001a*/ 	.short	(.L_5 - .L_4)
	.align		4
.L_4:
        /*001c*/ 	.word	index@(_Z17AES_EncryptKernelPhS_i)
        /*0020*/ 	.word	0x00000000
.L_5:


//--------------------- .nv.compat                --------------------------
	.section	.nv.compat,"",@"SHT_CUDA_COMPAT_INFO"
	.align	4
        /*0000*/ 	.byte	0x02, 0x09, 0x00, 0x00, 0x02, 0x02, 0x01, 0x00, 0x02, 0x05, 0x05, 0x00, 0x03, 0x07, 0x01, 0x01
        /*0010*/ 	.byte	0x02, 0x03, 0x00, 0x00, 0x02, 0x06, 0x01, 0x00, 0x04, 0x0b, 0x08, 0x00, 0x09, 0x00, 0x00, 0x00
        /*0020*/ 	.byte	0x00, 0x00, 0x00, 0x00


//--------------------- .nv.info._Z17AES_EncryptKernelPhS_i --------------------------
	.section	.nv.info._Z17AES_EncryptKernelPhS_i,"",@"SHT_CUDA_INFO"
	.sectionflags	@""
	.align	4


	//----- nvinfo : EIATTR_CUDA_API_VERSION
	.align		4
        /*0000*/ 	.byte	0x04, 0x37
        /*0002*/ 	.short	(.L_7 - .L_6)
.L_6:
        /*0004*/ 	.word	0x00000082


	//----- nvinfo : EIATTR_KPARAM_INFO
	.align		4
.L_7:
        /*0008*/ 	.byte	0x04, 0x17
        /*000a*/ 	.short	(.L_9 - .L_8)
.L_8:
        /*000c*/ 	.word	0x00000000
        /*0010*/ 	.short	0x0002
        /*0012*/ 	.short	0x0010
        /*0014*/ 	.byte	0x00, 0xf0, 0x11, 0x00


	//----- nvinfo : EIATTR_KPARAM_INFO
	.align		4
.L_9:
        /*0018*/ 	.byte	0x04, 0x17
        /*001a*/ 	.short	(.L_11 - .L_10)
.L_10:
        /*001c*/ 	.word	0x00000000
        /*0020*/ 	.short	0x0001
        /*0022*/ 	.short	0x0008
        /*0024*/ 	.byte	0x00, 0xf5, 0x21, 0x00


	//----- nvinfo : EIATTR_KPARAM_INFO
	.align		4
.L_11:
        /*0028*/ 	.byte	0x04, 0x17
        /*002a*/ 	.short	(.L_13 - .L_12)
.L_12:
        /*002c*/ 	.word	0x00000000
        /*0030*/ 	.short	0x0000
        /*0032*/ 	.short	0x0000
        /*0034*/ 	.byte	0x00, 0xf5, 0x21, 0x00


	//----- nvinfo : EIATTR_SPARSE_MMA_MASK
	.align		4
.L_13:
        /*0038*/ 	.byte	0x03, 0x50
        /*003a*/ 	.short	0x0000


	//----- nvinfo : EIATTR_MAXREG_COUNT
	.align		4
        /*003c*/ 	.byte	0x03, 0x1b
        /*003e*/ 	.short	0x00ff


	//----- nvinfo : EIATTR_MERCURY_ISA_VERSION
	.align		4
        /*0040*/ 	.byte	0x03, 0x5f
        /*0042*/ 	.short	0x0101


	//----- nvinfo : EIATTR_VRC_CTA_INIT_COUNT
	.align		4
        /*0044*/ 	.byte	0x02, 0x4a
	.zero		1
	.zero		1


	//----- nvinfo : EIATTR_EXIT_INSTR_OFFSETS
	.align		4
        /*0048*/ 	.byte	0x04, 0x1c
        /*004a*/ 	.short	(.L_15 - .L_14)


	//   ....[0]....
.L_14:
        /*004c*/ 	.word	0x00000070


	//   ....[1]....
        /*0050*/ 	.word	0x000004e0


	//----- nvinfo : EIATTR_CBANK_PARAM_SIZE
	.align		4
.L_15:
        /*0054*/ 	.byte	0x03, 0x19
        /*0056*/ 	.short	0x0014


	//----- nvinfo : EIATTR_PARAM_CBANK
	.align		4
        /*0058*/ 	.byte	0x04, 0x0a
        /*005a*/ 	.short	(.L_17 - .L_16)
	.align		4
.L_16:
        /*005c*/ 	.word	index@(.nv.constant0._Z17AES_EncryptKernelPhS_i)
        /*0060*/ 	.short	0x0380
        /*0062*/ 	.short	0x0014


	//----- nvinfo : EIATTR_SW_WAR
	.align		4
.L_17:
        /*0064*/ 	.byte	0x04, 0x36
        /*0066*/ 	.short	(.L_19 - .L_18)
.L_18:
        /*0068*/ 	.word	0x00000008
.L_19:


//--------------------- .nv.callgraph             --------------------------
	.section	.nv.callgraph,"",@"SHT_CUDA_CALLGRAPH"
	.align	4
	.sectionentsize	8
	.align		4
        /*0000*/ 	.word	0x00000000
	.align		4
        /*0004*/ 	.word	0xffffffff
	.align		4
        /*0008*/ 	.word	0x00000000
	.align		4
        /*000c*/ 	.word	0xfffffffe
	.align		4
        /*0010*/ 	.word	0x00000000
	.align		4
        /*0014*/ 	.word	0xfffffffd
	.align		4
        /*0018*/ 	.word	0x00000000
	.align		4
        /*001c*/ 	.word	0xfffffffc


//--------------------- .text._Z17AES_EncryptKernelPhS_i --------------------------
	.section	.text._Z17AES_EncryptKernelPhS_i,"ax",@progbits
	.align	128
        .global         _Z17AES_EncryptKernelPhS_i
        .type           _Z17AES_EncryptKernelPhS_i,@function
        .size           _Z17AES_EncryptKernelPhS_i,(.L_x_1 - _Z17AES_EncryptKernelPhS_i)
        .other          _Z17AES_EncryptKernelPhS_i,@"STO_CUDA_ENTRY STV_DEFAULT"
_Z17AES_EncryptKernelPhS_i:
.text._Z17AES_EncryptKernelPhS_i:
[----:B------:R-:W-:Y:S01]  /*0000*/  LDC R1, c[0x0][0x37c] ;  /* 0x0000df00ff017b82 */ /* 0x000fe20000000800 */
[----:B------:R-:W0:Y:S07]  /*0010*/  S2R R3, SR_TID.X ;  /* 0x0000000000037919 */ /* 0x000e2e0000002100 */
[----:B------:R-:W0:Y:S01]  /*0020*/  S2UR UR4, SR_CTAID.X ;  /* 0x00000000000479c3 */ /* 0x000e220000002500 */
[----:B------:R-:W1:Y:S07]  /*0030*/  LDCU UR5, c[0x0][0x390] ;  /* 0x00007200ff0577ac */ /* 0x000e6e0008000800 */
[----:B------:R-:W0:Y:S02]  /*0040*/  LDC R0, c[0x0][0x360] ;  /* 0x0000d800ff007b82 */ /* 0x000e240000000800 */
[----:B0-----:R-:W-:-:S05]  /*0050*/  IMAD R0, R0, UR4, R3 ;  /* 0x0000000400007c24 */ /* 0x001fca000f8e0203 */
[----:B-1----:R-:W-:-:S13]  /*0060*/  ISETP.GE.AND P0, PT, R0, UR5, PT ;  /* 0x0000000500007c0c */ /* 0x002fda000bf06270 */
[----:B------:R-:W-:Y:S05]  /*0070*/  @P0 EXIT ;  /* 0x000000000000094d */ /* 0x000fea0003800000 */
[----:B------:R-:W0:Y:S01]  /*0080*/  LDCU.64 UR6, c[0x0][0x380] ;  /* 0x00007000ff0677ac */ /* 0x000e220008000a00 */
[----:B------:R-:W1:Y:S01]  /*0090*/  LDC.64 R2, c[0x0][0x388] ;  /* 0x0000e200ff027b82 */ /* 0x000e620000000a00 */
[----:B------:R-:W-:Y:S01]  /*00a0*/  IMAD.SHL.U32 R0, R0, 0x10, RZ ;  /* 0x0000001000007824 */ /* 0x000fe200078e00ff */
[----:B------:R-:W1:Y:S04]  /*00b0*/  LDCU.64 UR4, c[0x0][0x358] ;  /* 0x00006b00ff0477ac */ /* 0x000e680008000a00 */
[----:B0-----:R-:W-:-:S04]  /*00c0*/  IADD3 R4, P0, PT, R0, UR6, RZ ;  /* 0x0000000600047c10 */ /* 0x001fc8000ff1e0ff */
[----:B------:R-:W-:Y:S02]  /*00d0*/  LEA.HI.X.SX32 R5, R0, UR7, 0x1, P0 ;  /* 0x0000000700057c11 */ /* 0x000fe400080f0eff */
[----:B-1----:R-:W2:Y:S04]  /*00e0*/  LDG.E.U8 R0, desc[UR4][R2.64] ;  /* 0x0000000402007981 */ /* 0x002ea8000c1e1100 */
[----:B------:R-:W2:Y:S04]  /*00f0*/  LDG.E.U8 R7, desc[UR4][R4.64] ;  /* 0x0000000404077981 */ /* 0x000ea8000c1e1100 */
[----:B------:R-:W3:Y:S04]  /*0100*/  LDG.E.U8 R9, desc[UR4][R4.64+0x1] ;  /* 0x0000010404097981 */ /* 0x000ee8000c1e1100 */
[----:B------:R-:W4:Y:S04]  /*0110*/  LDG.E.U8 R11, desc[UR4][R4.64+0x2] ;  /* 0x00000204040b7981 */ /* 0x000f28000c1e1100 */
[----:B------:R-:W5:Y:S01]  /*0120*/  LDG.E.U8 R13, desc[UR4][R4.64+0x3] ;  /* 0x00000304040d7981 */ /* 0x000f62000c1e1100 */
[----:B--2---:R-:W-:-:S05]  /*0130*/  LOP3.LUT R7, R7, R0, RZ, 0x3c, !PT ;  /* 0x0000000007077212 */ /* 0x004fca00078e3cff */
[----:B------:R0:W-:Y:S04]  /*0140*/  STG.E.U8 desc[UR4][R4.64], R7 ;  /* 0x0000000704007986 */ /* 0x0001e8000c101104 */
[----:B------:R-:W3:Y:S04]  /*0150*/  LDG.E.U8 R0, desc[UR4][R2.64+0x1] ;  /* 0x0000010402007981 */ /* 0x000ee8000c1e1100 */
[----:B0-----:R-:W2:Y:S01]  /*0160*/  LDG.E.U8 R7, desc[UR4][R4.64+0x4] ;  /* 0x0000040404077981 */ /* 0x001ea2000c1e1100 */
[----:B---3--:R-:W-:-:S05]  /*0170*/  LOP3.LUT R9, R9, R0, RZ, 0x3c, !PT ;  /* 0x0000000009097212 */ /* 0x008fca00078e3cff */
[----:B------:R0:W-:Y:S04]  /*0180*/  STG.E.U8 desc[UR4][R4.64+0x1], R9 ;  /* 0x0000010904007986 */ /* 0x0001e8000c101104 */
[----:B------:R-:W4:Y:S04]  /*0190*/  LDG.E.U8 R0, desc[UR4][R2.64+0x2] ;  /* 0x0000020402007981 */ /* 0x000f28000c1e1100 */
[----:B0-----:R-:W3:Y:S01]  /*01a0*/  LDG.E.U8 R9, desc[UR4][R4.64+0x5] ;  /* 0x0000050404097981 */ /* 0x001ee2000c1e1100 */
[----:B----4-:R-:W-:-:S05]  /*01b0*/  LOP3.LUT R11, R11, R0, RZ, 0x3c, !PT ;  /* 0x000000000b0b7212 */ /* 0x010fca00078e3cff */
[----:B------:R0:W-:Y:S04]  /*01c0*/  STG.E.U8 desc[UR4][R4.64+0x2], R11 ;  /* 0x0000020b04007986 */ /* 0x0001e8000c101104 */
[----:B------:R-:W5:Y:S04]  /*01d0*/  LDG.E.U8 R0, desc[UR4][R2.64+0x3] ;  /* 0x0000030402007981 */ /* 0x000f68000c1e1100 */
[----:B0-----:R-:W4:Y:S01]  /*01e0*/  LDG.E.U8 R11, desc[UR4][R4.64+0x6] ;  /* 0x00000604040b7981 */ /* 0x001f22000c1e1100 */
[----:B-----5:R-:W-:-:S05]  /*01f0*/  LOP3.LUT R13, R13, R0, RZ, 0x3c, !PT ;  /* 0x000000000d0d7212 */ /* 0x020fca00078e3cff */
[----:B------:R0:W-:Y:S04]  /*0200*/  STG.E.U8 desc[UR4][R4.64+0x3], R13 ;  /* 0x0000030d04007986 */ /* 0x0001e8000c101104 */
[----:B------:R-:W2:Y:S04]  /*0210*/  LDG.E.U8 R0, desc[UR4][R2.64+0x4] ;  /* 0x0000040402007981 */ /* 0x000ea8000c1e1100 */
[----:B0-----:R-:W5:Y:S01]  /*0220*/  LDG.E.U8 R13, desc[UR4][R4.64+0x7] ;  /* 0x00000704040d7981 */ /* 0x001f62000c1e1100 */
        /* <DEDUP_REMOVED lines=33> */
[----:B------:R-:W-:Y:S04]  /*0440*/  STG.E.U8 desc[UR4][R4.64+0xc], R7 ;  /* 0x00000c0704007986 */ /* 0x000fe8000c101104 */
[----:B------:R-:W3:Y:S02]  /*0450*/  LDG.E.U8 R0, desc[UR4][R2.64+0xd] ;  /* 0x00000d0402007981 */ /* 0x000ee4000c1e1100 */
[----:B---3--:R-:W-:-:S05]  /*0460*/  LOP3.LUT R9, R9, R0, RZ, 0x3c, !PT ;  /* 0x0000000009097212 */ /* 0x008fca00078e3cff */
[----:B------:R-:W-:Y:S04]  /*0470*/  STG.E.U8 desc[UR4][R4.64+0xd], R9 ;  /* 0x00000d0904007986 */ /* 0x000fe8000c101104 */
[----:B------:R-:W4:Y:S02]  /*0480*/  LDG.E.U8 R0, desc[UR4][R2.64+0xe] ;  /* 0x00000e0402007981 */ /* 0x000f24000c1e1100 */
[----:B----4-:R-:W-:-:S05]  /*0490*/  LOP3.LUT R11, R11, R0, RZ, 0x3c, !PT ;  /* 0x000000000b0b7212 */ /* 0x010fca00078e3cff */
[----:B------:R-:W-:Y:S04]  /*04a0*/  STG.E.U8 desc[UR4][R4.64+0xe], R11 ;  /* 0x00000e0b04007986 */ /* 0x000fe8000c101104 */
[----:B------:R-:W5:Y:S02]  /*04b0*/  LDG.E.U8 R0, desc[UR4][R2.64+0xf] ;  /* 0x00000f0402007981 */ /* 0x000f64000c1e1100 */
[----:B-----5:R-:W-:-:S05]  /*04c0*/  LOP3.LUT R13, R13, R0, RZ, 0x3c, !PT ;  /* 0x000000000d0d7212 */ /* 0x020fca00078e3cff */
[----:B------:R-:W-:Y:S01]  /*04d0*/  STG.E.U8 desc[UR4][R4.64+0xf], R13 ;  /* 0x00000f0d04007986 */ /* 0x000fe2000c101104 */
[----:B------:R-:W-:Y:S05]  /*04e0*/  EXIT ;  /* 0x000000000000794d */ /* 0x000fea0003800000 */
.L_x_0:
[----:B------:R-:W-:-:S00]  /*04f0*/  BRA `(.L_x_0) ;  /* 0xfffffffc00fc7947 */ /* 0x000fc0000383ffff */
[----:B------:R-:W-:-:S00]  /*0500*/  NOP ;  /* 0x0000000000007918 */ /* 0x000fc00000000000 */
[----:B------:R-:W-:-:S00]  /*0510*/  NOP ;  /* 0x0000000000007918 */ /* 0x000fc00000000000 */
[----:B------:R-:W-:-:S00]  /*0520*/  NOP ;  /* 0x0000000000007918 */ /* 0x000fc00000000000 */
[----:B------:R-:W-:-:S00]  /*0530*/  NOP ;  /* 0x0000000000007918 */ /* 0x000fc00000000000 */
[----:B------:R-:W-:-:S00]  /*0540*/  NOP ;  /* 0x0000000000007918 */ /* 0x000fc00000000000 */
[----:B------:R-:W-:-:S00]  /*0550*/  NOP ;  /* 0x0000000000007918 */ /* 0x000fc00000000000 */
[----:B------:R-:W-:-:S00]  /*0560*/  NOP ;  /* 0x0000000000007918 */ /* 0x000fc00000000000 */
[----:B------:R-:W-:-:S00]  /*0570*/  NOP ;  /* 0x0000000000007918 */ /* 0x000fc00000000000 */
.L_x_1:


//--------------------- .nv.shared.reserved.0     --------------------------
	.section	.nv.shared.reserved.0,"aw",@nobits
	.weak		__nv_reservedSMEM_offset_0_alias
	.size		__nv_reservedSMEM_offset_0_alias, 0, 64
	.other		__nv_reservedSMEM_offset_0_alias,@"STO_CUDA_RESERVED_SHARED STV_DEFAULT"
__nv_reservedSMEM_offset_0_alias:
	.zero		0
	.zero		64


//--------------------- .nv.constant0._Z17AES_EncryptKernelPhS_i --------------------------
	.section	.nv.constant0._Z17AES_EncryptKernelPhS_i,"a",@progbits
	.sectionflags	@""
	.align	4
.nv.constant0._Z17AES_EncryptKernelPhS_i:
	.zero		916


//--------------------- SYMBOLS --------------------------

	.type		.nv.reservedSmem.offset0,@object
	.size		.nv.reservedSmem.offset0,0x4
